//
// Generated by NVIDIA NVVM Compiler
//
// Compiler Build ID: CL-36424714
// Cuda compilation tools, release 13.0, V13.0.88
// Based on NVVM 20.0.0
//

.version 9.0
.target sm_100
.address_size 64

	// .globl	_Z9array_addPiS_S_ii

.visible .entry _Z9array_addPiS_S_ii(
	.param .u64 .ptr .align 1 _Z9array_addPiS_S_ii_param_0,
	.param .u64 .ptr .align 1 _Z9array_addPiS_S_ii_param_1,
	.param .u64 .ptr .align 1 _Z9array_addPiS_S_ii_param_2,
	.param .u32 _Z9array_addPiS_S_ii_param_3,
	.param .u32 _Z9array_addPiS_S_ii_param_4
)
{
	.reg .pred 	%p<4>;
	.reg .b32 	%r<15>;
	.reg .b64 	%rd<11>;

	ld.param.u64 	%rd1, [_Z9array_addPiS_S_ii_param_0];
	ld.param.u64 	%rd2, [_Z9array_addPiS_S_ii_param_1];
	ld.param.u64 	%rd3, [_Z9array_addPiS_S_ii_param_2];
	ld.param.u32 	%r3, [_Z9array_addPiS_S_ii_param_3];
	ld.param.u32 	%r4, [_Z9array_addPiS_S_ii_param_4];
	mov.u32 	%r5, %ctaid.y;
	mov.u32 	%r6, %ntid.y;
	mov.u32 	%r7, %tid.y;
	mad.lo.s32 	%r1, %r5, %r6, %r7;
	mov.u32 	%r8, %ctaid.x;
	mov.u32 	%r9, %ntid.x;
	mov.u32 	%r10, %tid.x;
	mad.lo.s32 	%r2, %r8, %r9, %r10;
	setp.ge.s32 	%p1, %r1, %r4;
	setp.ge.s32 	%p2, %r2, %r3;
	or.pred  	%p3, %p2, %p1;
	@%p3 bra 	$L__BB0_2;
	cvta.to.global.u64 	%rd4, %rd1;
	cvta.to.global.u64 	%rd5, %rd2;
	cvta.to.global.u64 	%rd6, %rd3;
	mad.lo.s32 	%r11, %r3, %r1, %r2;
	mul.wide.s32 	%rd7, %r11, 4;
	add.s64 	%rd8, %rd4, %rd7;
	ld.global.u32 	%r12, [%rd8];
	add.s64 	%rd9, %rd5, %rd7;
	ld.global.u32 	%r13, [%rd9];
	add.s32 	%r14, %r13, %r12;
	add.s64 	%rd10, %rd6, %rd7;
	st.global.u32 	[%rd10], %r14;
$L__BB0_2:
	ret;

}


// ===== COMPILED SASS (sm_100) =====

	.target	sm_100

	.elftype	@"ET_EXEC"


//--------------------- .note.nv.tkinfo           --------------------------
	.section	.note.nv.tkinfo,"",@"SHT_NOTE"
	.sectionflags	@"SHF_NOTE_NV_TKINFO"
	.tkinfo
        /*0018*/ 	.word	0x00000002
        /*0030*/ 	.string	""
        /*0030*/ 	.string	"ptxas"
        /*0030*/ 	.string	"Cuda compilation tools, release 13.0, V13.0.88"
        /*0030*/ 	.string	"Build cuda_13.0.r13.0/compiler.36424714_0"
        /*0030*/ 	.string	"-arch sm_100 -m 64 "



//--------------------- .note.nv.cuinfo           --------------------------
	.section	.note.nv.cuinfo,"",@"SHT_NOTE"
	.sectionflags	@"SHF_NOTE_NV_CUINFO"
        /*0018*/ 	.short	0x0002
        /*001a*/ 	.short	0x0064
        /*001c*/ 	.short	0x0082
	.zero		2


//--------------------- .nv.info                  --------------------------
	.section	.nv.info,"",@"SHT_CUDA_INFO"
	.align	4


	//----- nvinfo : EIATTR_REGCOUNT
	.align		4
        /*0000*/ 	.byte	0x04, 0x2f
        /*0002*/ 	.short	(.L_1 - .L_0)
	.align		4
.L_0:
        /*0004*/ 	.word	index@(_Z9array_addPiS_S_ii)
        /*0008*/ 	.word	0x0000000c


	//----- nvinfo : EIATTR_FRAME_SIZE
	.align		4
.L_1:
        /*000c*/ 	.byte	0x04, 0x11
        /*000e*/ 	.short	(.L_3 - .L_2)
	.align		4
.L_2:
        /*0010*/ 	.word	index@(_Z9array_addPiS_S_ii)
        /*0014*/ 	.word	0x00000000


	//----- nvinfo : EIATTR_MIN_STACK_SIZE
	.align		4
.L_3:
        /*0018*/ 	.byte	0x04, 0x12
        /*001a*/ 	.short	(.L_5 - .L_4)
	.align		4
.L_4:
        /*001c*/ 	.word	index@(_Z9array_addPiS_S_ii)
        /*0020*/ 	.word	0x00000000
.L_5:


//--------------------- .nv.compat                --------------------------
	.section	.nv.compat,"",@"SHT_CUDA_COMPAT_INFO"
	.align	4
        /*0000*/ 	.byte	0x02, 0x09, 0x00, 0x00, 0x02, 0x02, 0x01, 0x00, 0x02, 0x05, 0x05, 0x00, 0x03, 0x07, 0x01, 0x01
        /*0010*/ 	.byte	0x02, 0x03, 0x00, 0x00, 0x02, 0x06, 0x01, 0x00, 0x04, 0x0b, 0x08, 0x00, 0x09, 0x00, 0x00, 0x00
        /*0020*/ 	.byte	0x00, 0x00, 0x00, 0x00


//--------------------- .nv.info._Z9array_addPiS_S_ii --------------------------
	.section	.nv.info._Z9array_addPiS_S_ii,"",@"SHT_CUDA_INFO"
	.sectionflags	@""
	.align	4


	//----- nvinfo : EIATTR_CUDA_API_VERSION
	.align		4
        /*0000*/ 	.byte	0x04, 0x37
        /*0002*/ 	.short	(.L_7 - .L_6)
.L_6:
        /*0004*/ 	.word	0x00000082


	//----- nvinfo : EIATTR_KPARAM_INFO
	.align		4
.L_7:
        /*0008*/ 	.byte	0x04, 0x17
        /*000a*/ 	.short	(.L_9 - .L_8)
.L_8:
        /*000c*/ 	.word	0x00000000
        /*0010*/ 	.short	0x0004
        /*0012*/ 	.short	0x001c
        /*0014*/ 	.byte	0x00, 0xf0, 0x11, 0x00


	//----- nvinfo : EIATTR_KPARAM_INFO
	.align		4
.L_9:
        /*0018*/ 	.byte	0x04, 0x17
        /*001a*/ 	.short	(.L_11 - .L_10)
.L_10:
        /*001c*/ 	.word	0x00000000
        /*0020*/ 	.short	0x0003
        /*0022*/ 	.short	0x0018
        /*0024*/ 	.byte	0x00, 0xf0, 0x11, 0x00


	//----- nvinfo : EIATTR_KPARAM_INFO
	.align		4
.L_11:
        /*0028*/ 	.byte	0x04, 0x17
        /*002a*/ 	.short	(.L_13 - .L_12)
.L_12:
        /*002c*/ 	.word	0x00000000
        /*0030*/ 	.short	0x0002
        /*0032*/ 	.short	0x0010
        /*0034*/ 	.byte	0x00, 0xf5, 0x21, 0x00


	//----- nvinfo : EIATTR_KPARAM_INFO
	.align		4
.L_13:
        /*0038*/ 	.byte	0x04, 0x17
        /*003a*/ 	.short	(.L_15 - .L_14)
.L_14:
        /*003c*/ 	.word	0x00000000
        /*0040*/ 	.short	0x0001
        /*0042*/ 	.short	0x0008
        /*0044*/ 	.byte	0x00, 0xf5, 0x21, 0x00


	//----- nvinfo : EIATTR_KPARAM_INFO
	.align		4
.L_15:
        /*0048*/ 	.byte	0x04, 0x17
        /*004a*/ 	.short	(.L_17 - .L_16)
.L_16:
        /*004c*/ 	.word	0x00000000
        /*0050*/ 	.short	0x0000
        /*0052*/ 	.short	0x0000
        /*0054*/ 	.byte	0x00, 0xf5, 0x21, 0x00


	//----- nvinfo : EIATTR_SPARSE_MMA_MASK
	.align		4
.L_17:
        /*0058*/ 	.byte	0x03, 0x50
        /*005a*/ 	.short	0x0000


	//----- nvinfo : EIATTR_MAXREG_COUNT
	.align		4
        /*005c*/ 	.byte	0x03, 0x1b
        /*005e*/ 	.short	0x00ff


	//----- nvinfo : EIATTR_MERCURY_ISA_VERSION
	.align		4
        /*0060*/ 	.byte	0x03, 0x5f
        /*0062*/ 	.short	0x0101


	//----- nvinfo : EIATTR_VRC_CTA_INIT_COUNT
	.align		4
        /*0064*/ 	.byte	0x02, 0x4a
	.zero		1
	.zero		1


	//----- nvinfo : EIATTR_EXIT_INSTR_OFFSETS
	.align		4
        /*0068*/ 	.byte	0x04, 0x1c
        /*006a*/ 	.short	(.L_19 - .L_18)


	//   ....[0]....
.L_18:
        /*006c*/ 	.word	0x000000c0


	//   ....[1]....
        /*0070*/ 	.word	0x00000190


	//----- nvinfo : EIATTR_CBANK_PARAM_SIZE
	.align		4
.L_19:
        /*0074*/ 	.byte	0x03, 0x19
        /*0076*/ 	.short	0x0020


	//----- nvinfo : EIATTR_PARAM_CBANK
	.align		4
        /*0078*/ 	.byte	0x04, 0x0a
        /*007a*/ 	.short	(.L_21 - .L_20)
	.align		4
.L_20:
        /*007c*/ 	.word	index@(.nv.constant0._Z9array_addPiS_S_ii)
        /*0080*/ 	.short	0x0380
        /*0082*/ 	.short	0x0020


	//----- nvinfo : EIATTR_SW_WAR
	.align		4
.L_21:
        /*0084*/ 	.byte	0x04, 0x36
        /*0086*/ 	.short	(.L_23 - .L_22)
.L_22:
        /*0088*/ 	.word	0x00000008
.L_23:


//--------------------- .nv.callgraph             --------------------------
	.section	.nv.callgraph,"",@"SHT_CUDA_CALLGRAPH"
	.align	4
	.sectionentsize	8
	.align		4
        /*0000*/ 	.word	0x00000000
	.align		4
        /*0004*/ 	.word	0xffffffff
	.align		4
        /*0008*/ 	.word	0x00000000
	.align		4
        /*000c*/ 	.word	0xfffffffe
	.align		4
        /*0010*/ 	.word	0x00000000
	.align		4
        /*0014*/ 	.word	0xfffffffd
	.align		4
        /*0018*/ 	.word	0x00000000
	.align		4
        /*001c*/ 	.word	0xfffffffc


//--------------------- .text._Z9array_addPiS_S_ii --------------------------
	.section	.text._Z9array_addPiS_S_ii,"ax",@progbits
	.align	128
        .global         _Z9array_addPiS_S_ii
        .type           _Z9array_addPiS_S_ii,@function
        .size           _Z9array_addPiS_S_ii,(.L_x_1 - _Z9array_addPiS_S_ii)
        .other          _Z9array_addPiS_S_ii,@"STO_CUDA_ENTRY STV_DEFAULT"
_Z9array_addPiS_S_ii:
.text._Z9array_addPiS_S_ii:
[----:B------:R-:W-:Y:S01]  /*0000*/  LDC R1, c[0x0][0x37c] ;  /* 0x0000df00ff017b82 */ /* 0x000fe20000000800 */
[----:B------:R-:W0:Y:S07]  /*0010*/  S2R R3, SR_TID.Y ;  /* 0x0000000000037919 */ /* 0x000e2e0000002200 */
[----:B------:R-:W0:Y:S01]  /*0020*/  S2UR UR4, SR_CTAID.Y ;  /* 0x00000000000479c3 */ /* 0x000e220000002600 */
[----:B------:R-:W1:Y:S01]  /*0030*/  LDCU.64 UR6, c[0x0][0x398] ;  /* 0x00007300ff0677ac */ /* 0x000e620008000a00 */
[----:B------:R-:W2:Y:S06]  /*0040*/  S2R R2, SR_TID.X ;  /* 0x0000000000027919 */ /* 0x000eac0000002100 */
[----:B------:R-:W0:Y:S08]  /*0050*/  LDC R0, c[0x0][0x364] ;  /* 0x0000d900ff007b82 */ /* 0x000e300000000800 */
[----:B------:R-:W2:Y:S08]  /*0060*/  S2UR UR5, SR_CTAID.X ;  /* 0x00000000000579c3 */ /* 0x000eb00000002500 */
[----:B------:R-:W2:Y:S01]  /*0070*/  LDC R7, c[0x0][0x360] ;  /* 0x0000d800ff077b82 */ /* 0x000ea20000000800 */
[----:B0-----:R-:W-:-:S05]  /*0080*/  IMAD R0, R0, UR4, R3 ;  /* 0x0000000400007c24 */ /* 0x001fca000f8e0203 */
[----:B-1----:R-:W-:Y:S01]  /*0090*/  ISETP.GE.AND P0, PT, R0, UR7, PT ;  /* 0x0000000700007c0c */ /* 0x002fe2000bf06270 */
[----:B--2---:R-:W-:-:S05]  /*00a0*/  IMAD R7, R7, UR5, R2 ;  /* 0x0000000507077c24 */ /* 0x004fca000f8e0202 */
[----:B------:R-:W-:-:S13]  /*00b0*/  ISETP.GE.OR P0, PT, R7, UR6, P0 ;  /* 0x0000000607007c0c */ /* 0x000fda0008706670 */
[----:B------:R-:W-:Y:S05]  /*00c0*/  @P0 EXIT ;  /* 0x000000000000094d */ /* 0x000fea0003800000 */
[----:B------:R-:W0:Y:S01]  /*00d0*/  LDC.64 R2, c[0x0][0x380] ;  /* 0x0000e000ff027b82 */ /* 0x000e220000000a00 */
[----:B------:R-:W1:Y:S01]  /*00e0*/  LDCU.64 UR4, c[0x0][0x358] ;  /* 0x00006b00ff0477ac */ /* 0x000e620008000a00 */
[----:B------:R-:W-:-:S06]  /*00f0*/  IMAD R9, R0, UR6, R7 ;  /* 0x0000000600097c24 */ /* 0x000fcc000f8e0207 */
[----:B------:R-:W2:Y:S08]  /*0100*/  LDC.64 R4, c[0x0][0x388] ;  /* 0x0000e200ff047b82 */ /* 0x000eb00000000a00 */
[----:B------:R-:W3:Y:S01]  /*0110*/  LDC.64 R6, c[0x0][0x390] ;  /* 0x0000e400ff067b82 */ /* 0x000ee20000000a00 */
[----:B0-----:R-:W-:-:S06]  /*0120*/  IMAD.WIDE R2, R9, 0x4, R2 ;  /* 0x0000000409027825 */ /* 0x001fcc00078e0202 */
[----:B-1----:R-:W4:Y:S01]  /*0130*/  LDG.E R2, desc[UR4][R2.64] ;  /* 0x0000000402027981 */ /* 0x002f22000c1e1900 */
[----:B--2---:R-:W-:-:S06]  /*0140*/  IMAD.WIDE R4, R9, 0x4, R4 ;  /* 0x0000000409047825 */ /* 0x004fcc00078e0204 */
[----:B------:R-:W4:Y:S01]  /*0150*/  LDG.E R5, desc[UR4][R4.64] ;  /* 0x0000000404057981 */ /* 0x000f22000c1e1900 */
[----:B---3--:R-:W-:Y:S01]  /*0160*/  IMAD.WIDE R6, R9, 0x4, R6 ;  /* 0x0000000409067825 */ /* 0x008fe200078e0206 */
[----:B----4-:R-:W-:-:S05]  /*0170*/  IADD3 R9, PT, PT, R2, R5, RZ ;  /* 0x0000000502097210 */ /* 0x010fca0007ffe0ff */
[----:B------:R-:W-:Y:S01]  /*0180*/  STG.E desc[UR4][R6.64], R9 ;  /* 0x0000000906007986 */ /* 0x000fe2000c101904 */
[----:B------:R-:W-:Y:S05]  /*0190*/  EXIT ;  /* 0x000000000000794d */ /* 0x000fea0003800000 */
.L_x_0:
[----:B------:R-:W-:-:S00]  /*01a0*/  BRA `(.L_x_0) ;  /* 0xfffffffc00fc7947 */ /* 0x000fc0000383ffff */
[----:B------:R-:W-:-:S00]  /*01b0*/  NOP ;  /* 0x0000000000007918 */ /* 0x000fc00000000000 */
        /* <DEDUP_REMOVED lines=12> */
.L_x_1:


//--------------------- .nv.shared.reserved.0     --------------------------
	.section	.nv.shared.reserved.0,"aw",@nobits
	.weak		__nv_reservedSMEM_offset_0_alias
	.size		__nv_reservedSMEM_offset_0_alias, 0, 64
	.other		__nv_reservedSMEM_offset_0_alias,@"STO_CUDA_RESERVED_SHARED STV_DEFAULT"
__nv_reservedSMEM_offset_0_alias:
	.zero		0
	.zero		64


//--------------------- .nv.constant0._Z9array_addPiS_S_ii --------------------------
	.section	.nv.constant0._Z9array_addPiS_S_ii,"a",@progbits
	.sectionflags	@""
	.align	4
.nv.constant0._Z9array_addPiS_S_ii:
	.zero		928


//--------------------- SYMBOLS --------------------------

	.type		.nv.reservedSmem.offset0,@object
	.size		.nv.reservedSmem.offset0,0x4
